	.headerflags	@"EF_CUDA_TEXMODE_UNIFIED EF_CUDA_64BIT_ADDRESS EF_CUDA_ACCELERATORS EF_CUDA_SM90 EF_CUDA_VIRTUAL_SM(EF_CUDA_SM90)"
	.elftype	@"ET_EXEC"


//--------------------- .nv.info                  --------------------------
	.section	.nv.info,"",@"SHT_CUDA_INFO"
	.align	4


	//----- nvinfo : EIATTR_REGCOUNT
	.align		4
        /*0000*/ 	.byte	0x04, 0x2f
        /*0002*/ 	.short	(.L_1 - .L_0)
	.align		4
.L_0:
        /*0004*/ 	.word	index@(triton_poi_fused_reflection_pad2d_0)
        /*0008*/ 	.word	0x0000001e


	//----- nvinfo : EIATTR_MIN_STACK_SIZE
	.align		4
.L_1:
        /*000c*/ 	.byte	0x04, 0x12
        /*000e*/ 	.short	(.L_3 - .L_2)
	.align		4
.L_2:
        /*0010*/ 	.word	index@(triton_poi_fused_reflection_pad2d_0)
        /*0014*/ 	.word	0x00000000


	//----- nvinfo : EIATTR_FRAME_SIZE
	.align		4
.L_3:
        /*0018*/ 	.byte	0x04, 0x11
        /*001a*/ 	.short	(.L_5 - .L_4)
	.align		4
.L_4:
        /*001c*/ 	.word	index@(triton_poi_fused_reflection_pad2d_0)
        /*0020*/ 	.word	0x00000000


	//----- nvinfo : EIATTR_MIN_STACK_SIZE
	.align		4
.L_5:
        /*0024*/ 	.byte	0x04, 0x12
        /*0026*/ 	.short	(.L_7 - .L_6)
	.align		4
.L_6:
        /*0028*/ 	.word	index@(triton_poi_fused_reflection_pad2d_0)
        /*002c*/ 	.word	0x00000000
.L_7:


//--------------------- .nv.info.triton_poi_fused_reflection_pad2d_0 --------------------------
	.section	.nv.info.triton_poi_fused_reflection_pad2d_0,"",@"SHT_CUDA_INFO"
	.sectionflags	@""
	.align	4


	//----- nvinfo : EIATTR_CUDA_API_VERSION
	.align		4
        /*0000*/ 	.byte	0x04, 0x37
        /*0002*/ 	.short	(.L_9 - .L_8)
.L_8:
        /*0004*/ 	.word	0x0000007c


	//----- nvinfo : EIATTR_KPARAM_INFO
	.align		4
.L_9:
        /*0008*/ 	.byte	0x04, 0x17
        /*000a*/ 	.short	(.L_11 - .L_10)
.L_10:
        /*000c*/ 	.word	0x00000000
        /*0010*/ 	.short	0x0002
        /*0012*/ 	.short	0x0010
        /*0014*/ 	.byte	0x00, 0xf0, 0x11, 0x00


	//----- nvinfo : EIATTR_KPARAM_INFO
	.align		4
.L_11:
        /*0018*/ 	.byte	0x04, 0x17
        /*001a*/ 	.short	(.L_13 - .L_12)
.L_12:
        /*001c*/ 	.word	0x00000000
        /*0020*/ 	.short	0x0001
        /*0022*/ 	.short	0x0008
        /*0024*/ 	.byte	0x00, 0xf4, 0x21, 0x00


	//----- nvinfo : EIATTR_KPARAM_INFO
	.align		4
.L_13:
        /*0028*/ 	.byte	0x04, 0x17
        /*002a*/ 	.short	(.L_15 - .L_14)
.L_14:
        /*002c*/ 	.word	0x00000000
        /*0030*/ 	.short	0x0000
        /*0032*/ 	.short	0x0000
        /*0034*/ 	.byte	0x00, 0xf4, 0x21, 0x00


	//----- nvinfo : EIATTR_SPARSE_MMA_MASK
	.align		4
.L_15:
        /*0038*/ 	.byte	0x03, 0x50
        /*003a*/ 	.short	0x0000


	//----- nvinfo : EIATTR_MAXREG_COUNT
	.align		4
        /*003c*/ 	.byte	0x03, 0x1b
        /*003e*/ 	.short	0x00ff


	//----- nvinfo : EIATTR_EXIT_INSTR_OFFSETS
	.align		4
        /*0040*/ 	.byte	0x04, 0x1c
        /*0042*/ 	.short	(.L_17 - .L_16)


	//   ....[0]....
.L_16:
        /*0044*/ 	.word	0x00000b40


	//   ....[1]....
        /*0048*/ 	.word	0x00000b60


	//----- nvinfo : EIATTR_REQNTID
	.align		4
.L_17:
        /*004c*/ 	.byte	0x04, 0x10
        /*004e*/ 	.short	(.L_19 - .L_18)
.L_18:
        /*0050*/ 	.word	0x00000080
        /*0054*/ 	.word	0x00000001
        /*0058*/ 	.word	0x00000001


	//----- nvinfo : EIATTR_CBANK_PARAM_SIZE
	.align		4
.L_19:
        /*005c*/ 	.byte	0x03, 0x19
        /*005e*/ 	.short	0x0014


	//----- nvinfo : EIATTR_PARAM_CBANK
	.align		4
        /*0060*/ 	.byte	0x04, 0x0a
        /*0062*/ 	.short	(.L_21 - .L_20)
	.align		4
.L_20:
        /*0064*/ 	.word	index@(.nv.constant0.triton_poi_fused_reflection_pad2d_0)
        /*0068*/ 	.short	0x0210
        /*006a*/ 	.short	0x0014


	//----- nvinfo : EIATTR_SW_WAR
	.align		4
.L_21:
        /*006c*/ 	.byte	0x04, 0x36
        /*006e*/ 	.short	(.L_23 - .L_22)
.L_22:
        /*0070*/ 	.word	0x00000008
.L_23:


//--------------------- .nv.callgraph             --------------------------
	.section	.nv.callgraph,"",@"SHT_CUDA_CALLGRAPH"
	.align	4
	.sectionentsize	8
	.align		4
        /*0000*/ 	.word	0x00000000
	.align		4
        /*0004*/ 	.word	0xffffffff
	.align		4
        /*0008*/ 	.word	0x00000000
	.align		4
        /*000c*/ 	.word	0xfffffffe
	.align		4
        /*0010*/ 	.word	0x00000000
	.align		4
        /*0014*/ 	.word	0xfffffffd
	.align		4
        /*0018*/ 	.word	0x00000000
	.align		4
        /*001c*/ 	.word	0xfffffffc


//--------------------- .text.triton_poi_fused_reflection_pad2d_0 --------------------------
	.section	.text.triton_poi_fused_reflection_pad2d_0,"ax",@progbits
	.align	128
        .global         triton_poi_fused_reflection_pad2d_0
        .type           triton_poi_fused_reflection_pad2d_0,@function
        .size           triton_poi_fused_reflection_pad2d_0,(.L_x_1 - triton_poi_fused_reflection_pad2d_0)
        .other          triton_poi_fused_reflection_pad2d_0,@"STO_CUDA_ENTRY STV_DEFAULT"
triton_poi_fused_reflection_pad2d_0:
.text.triton_poi_fused_reflection_pad2d_0:
[----:B------:R-:W0:Y:S02]  /*0000*/  LDC R1, c[0x0][0x28] ;  /* 0x00000a00ff017b82 */ /* 0x000e240000000800 */
[----:B------:R-:W1:Y:S01]  /*0010*/  S2R R0, SR_TID.X ;  /* 0x0000000000007919 */ /* 0x000e620000002100 */
[----:B------:R-:W-:Y:S01]  /*0020*/  IMAD.MOV.U32 R16, RZ, RZ, RZ ;  /* 0x000000ffff107224 */ /* 0x000fe200078e00ff */
[----:B------:R-:W-:Y:S01]  /*0030*/  MOV R18, RZ ;  /* 0x000000ff00127202 */ /* 0x000fe20000000f00 */
[----:B------:R-:W-:Y:S01]  /*0040*/  IMAD.MOV.U32 R8, RZ, RZ, RZ ;  /* 0x000000ffff087224 */ /* 0x000fe200078e00ff */
[----:B------:R-:W2:Y:S01]  /*0050*/  S2R R13, SR_CTAID.X ;  /* 0x00000000000d7919 */ /* 0x000ea20000002500 */
[----:B------:R-:W-:Y:S01]  /*0060*/  IMAD.MOV.U32 R12, RZ, RZ, RZ ;  /* 0x000000ffff0c7224 */ /* 0x000fe200078e00ff */
[----:B------:R-:W-:Y:S01]  /*0070*/  HFMA2.MMA R22, -RZ, RZ, 0, 0 ;  /* 0x00000000ff167435 */ /* 0x000fe200000001ff */
[----:B------:R-:W-:Y:S01]  /*0080*/  IMAD.MOV.U32 R20, RZ, RZ, RZ ;  /* 0x000000ffff147224 */ /* 0x000fe200078e00ff */
[----:B------:R-:W-:Y:S01]  /*0090*/  MOV R26, RZ ;  /* 0x000000ff001a7202 */ /* 0x000fe20000000f00 */
[----:B------:R-:W-:Y:S01]  /*00a0*/  IMAD.MOV.U32 R6, RZ, RZ, RZ ;  /* 0x000000ffff067224 */ /* 0x000fe200078e00ff */
[----:B------:R-:W-:Y:S01]  /*00b0*/  ULDC.64 UR4, c[0x0][0x208] ;  /* 0x0000820000047ab9 */ /* 0x000fe20000000a00 */
[----:B------:R-:W-:-:S02]  /*00c0*/  IMAD.MOV.U32 R10, RZ, RZ, RZ ;  /* 0x000000ffff0a7224 */ /* 0x000fc400078e00ff */
[----:B------:R-:W-:Y:S02]  /*00d0*/  IMAD.MOV.U32 R24, RZ, RZ, RZ ;  /* 0x000000ffff187224 */ /* 0x000fe400078e00ff */
[----:B-1----:R-:W-:-:S05]  /*00e0*/  IMAD.SHL.U32 R0, R0, 0x4, RZ ;  /* 0x0000000400007824 */ /* 0x002fca00078e00ff */
[----:B------:R-:W-:-:S05]  /*00f0*/  LOP3.LUT R0, R0, 0x1fc, RZ, 0xc0, !PT ;  /* 0x000001fc00007812 */ /* 0x000fca00078ec0ff */
[----:B--2---:R-:W-:-:S04]  /*0100*/  IMAD R13, R13, 0x400, R0 ;  /* 0x000004000d0d7824 */ /* 0x004fc800078e0200 */
[C---:B------:R-:W-:Y:S01]  /*0110*/  IMAD.HI R0, R13.reuse, 0x6aff5f81, RZ ;  /* 0x6aff5f810d007827 */ /* 0x040fe200078e02ff */
[----:B------:R-:W-:Y:S02]  /*0120*/  IADD3 R7, R13, 0x202, RZ ;  /* 0x000002020d077810 */ /* 0x000fe40007ffe0ff */
[----:B------:R-:W-:Y:S01]  /*0130*/  IADD3 R19, R13, 0x200, RZ ;  /* 0x000002000d137810 */ /* 0x000fe20007ffe0ff */
[C---:B------:R-:W-:Y:S01]  /*0140*/  VIADD R17, R13.reuse, 0x3 ;  /* 0x000000030d117836 */ /* 0x040fe20000000000 */
[----:B------:R-:W-:Y:S01]  /*0150*/  SHF.R.U32.HI R3, RZ, 0x1f, R0 ;  /* 0x0000001fff037819 */ /* 0x000fe20000011600 */
[----:B------:R-:W-:Y:S01]  /*0160*/  VIADD R9, R13, 0x203 ;  /* 0x000002030d097836 */ /* 0x000fe20000000000 */
[----:B------:R-:W-:Y:S01]  /*0170*/  IADD3 R23, R13, 0x1, RZ ;  /* 0x000000010d177810 */ /* 0x000fe20007ffe0ff */
[----:B------:R-:W-:Y:S01]  /*0180*/  IMAD.HI R14, R17, -0x15f15f15, R16 ;  /* 0xea0ea0eb110e7827 */ /* 0x000fe200078e0210 */
[----:B------:R-:W-:Y:S02]  /*0190*/  LEA.HI R0, R0, R3, RZ, 0x15 ;  /* 0x0000000300007211 */ /* 0x000fe400078fa8ff */
[----:B------:R-:W-:Y:S01]  /*01a0*/  ISETP.GE.AND P1, PT, R19, 0x13240, PT ;  /* 0x000132401300780c */ /* 0x000fe20003f26270 */
[C---:B------:R-:W-:Y:S01]  /*01b0*/  VIADD R21, R13.reuse, 0x2 ;  /* 0x000000020d157836 */ /* 0x040fe20000000000 */
[----:B------:R-:W-:Y:S01]  /*01c0*/  ISETP.GE.AND P0, PT, R13, 0x13240, PT ;  /* 0x000132400d00780c */ /* 0x000fe20003f06270 */
[----:B------:R-:W-:Y:S01]  /*01d0*/  IMAD.HI R3, R9, -0x15f15f15, R8 ;  /* 0xea0ea0eb09037827 */ /* 0x000fe200078e0208 */
[----:B------:R-:W-:-:S03]  /*01e0*/  SHF.R.U32.HI R8, RZ, 0x1f, R14 ;  /* 0x0000001fff087819 */ /* 0x000fc6000001160e */
[----:B------:R-:W-:Y:S01]  /*01f0*/  IMAD.HI R15, R13, -0x15f15f15, R12 ;  /* 0xea0ea0eb0d0f7827 */ /* 0x000fe200078e020c */
[----:B------:R-:W-:Y:S02]  /*0200*/  LEA.HI.SX32 R8, R14, R8, 0x1a ;  /* 0x000000080e087211 */ /* 0x000fe400078fd2ff */
[----:B------:R-:W-:Y:S01]  /*0210*/  SHF.R.U32.HI R14, RZ, 0x1f, R3 ;  /* 0x0000001fff0e7819 */ /* 0x000fe20000011603 */
[----:B------:R-:W-:-:S03]  /*0220*/  IMAD.HI R12, R21, -0x15f15f15, R20 ;  /* 0xea0ea0eb150c7827 */ /* 0x000fc600078e0214 */
[----:B------:R-:W-:Y:S01]  /*0230*/  LEA.HI.SX32 R3, R3, R14, 0x1a ;  /* 0x0000000e03037211 */ /* 0x000fe200078fd2ff */
[----:B------:R-:W-:Y:S01]  /*0240*/  VIADD R11, R13, 0x201 ;  /* 0x000002010d0b7836 */ /* 0x000fe20000000000 */
[----:B------:R-:W-:Y:S01]  /*0250*/  HFMA2.MMA R14, -RZ, RZ, 0, 0 ;  /* 0x00000000ff0e7435 */ /* 0x000fe200000001ff */
[----:B------:R-:W-:Y:S01]  /*0260*/  IMAD.HI R2, R7, -0x15f15f15, R6 ;  /* 0xea0ea0eb07027827 */ /* 0x000fe200078e0206 */
[----:B------:R-:W-:-:S03]  /*0270*/  SHF.R.U32.HI R6, RZ, 0x1f, R12 ;  /* 0x0000001fff067819 */ /* 0x000fc6000001160c */
[----:B------:R-:W-:Y:S01]  /*0280*/  IMAD.HI R5, R19, -0x15f15f15, R18 ;  /* 0xea0ea0eb13057827 */ /* 0x000fe200078e0212 */
[----:B------:R-:W-:-:S03]  /*0290*/  LEA.HI.SX32 R25, R12, R6, 0x1a ;  /* 0x000000060c197211 */ /* 0x000fc600078fd2ff */
[----:B------:R-:W-:Y:S01]  /*02a0*/  IMAD.HI R4, R11, -0x15f15f15, R10 ;  /* 0xea0ea0eb0b047827 */ /* 0x000fe200078e020a */
[----:B------:R-:W-:Y:S02]  /*02b0*/  SHF.R.U32.HI R10, RZ, 0x1f, R15 ;  /* 0x0000001fff0a7819 */ /* 0x000fe4000001160f */
[----:B------:R-:W-:Y:S01]  /*02c0*/  SHF.R.U32.HI R6, RZ, 0x1f, R5 ;  /* 0x0000001fff067819 */ /* 0x000fe20000011605 */
[----:B------:R-:W-:Y:S01]  /*02d0*/  IMAD.HI R16, R19, 0x6aff5f81, RZ ;  /* 0x6aff5f8113107827 */ /* 0x000fe200078e02ff */
[----:B------:R-:W-:Y:S02]  /*02e0*/  SHF.R.U32.HI R12, RZ, 0x1f, R4 ;  /* 0x0000001fff0c7819 */ /* 0x000fe40000011604 */
[----:B------:R-:W-:Y:S01]  /*02f0*/  LEA.HI.SX32 R15, R15, R10, 0x1a ;  /* 0x0000000a0f0f7211 */ /* 0x000fe200078fd2ff */
[----:B------:R-:W-:Y:S01]  /*0300*/  IMAD.HI R22, R23, -0x15f15f15, R22 ;  /* 0xea0ea0eb17167827 */ /* 0x000fe200078e0216 */
[----:B------:R-:W-:Y:S02]  /*0310*/  SHF.R.U32.HI R18, RZ, 0x1f, R16 ;  /* 0x0000001fff127819 */ /* 0x000fe40000011610 */
[----:B------:R-:W-:Y:S01]  /*0320*/  LEA.HI.SX32 R5, R5, R6, 0x1a ;  /* 0x0000000605057211 */ /* 0x000fe200078fd2ff */
[----:B------:R-:W-:Y:S01]  /*0330*/  IMAD.HI R6, R15, -0x15f15f15, R14 ;  /* 0xea0ea0eb0f067827 */ /* 0x000fe200078e020e */
[----:B------:R-:W-:-:S02]  /*0340*/  LEA.HI.SX32 R12, R4, R12, 0x1a ;  /* 0x0000000c040c7211 */ /* 0x000fc400078fd2ff */
[----:B------:R-:W-:Y:S01]  /*0350*/  LEA.HI R18, R16, R18, RZ, 0x15 ;  /* 0x0000001210127211 */ /* 0x000fe200078fa8ff */
[----:B------:R-:W-:Y:S01]  /*0360*/  IMAD.MOV.U32 R4, RZ, RZ, RZ ;  /* 0x000000ffff047224 */ /* 0x000fe200078e00ff */
[----:B------:R-:W-:Y:S01]  /*0370*/  SHF.R.U32.HI R16, RZ, 0x1f, R2 ;  /* 0x0000001fff107819 */ /* 0x000fe20000011602 */
[----:B------:R-:W-:Y:S01]  /*0380*/  IMAD R8, R8, -0x46, R17 ;  /* 0xffffffba08087824 */ /* 0x000fe200078e0211 */
[----:B------:R-:W-:Y:S01]  /*0390*/  SHF.R.U32.HI R10, RZ, 0x1f, R22 ;  /* 0x0000001fff0a7819 */ /* 0x000fe20000011616 */
[----:B------:R-:W-:Y:S01]  /*03a0*/  IMAD.HI R14, R5, -0x15f15f15, R4 ;  /* 0xea0ea0eb050e7827 */ /* 0x000fe200078e0204 */
[----:B------:R-:W-:Y:S02]  /*03b0*/  LEA.HI.SX32 R27, R2, R16, 0x1a ;  /* 0x00000010021b7211 */ /* 0x000fe400078fd2ff */
[----:B------:R-:W-:Y:S01]  /*03c0*/  LEA.HI.SX32 R10, R22, R10, 0x1a ;  /* 0x0000000a160a7211 */ /* 0x000fe200078fd2ff */
[----:B------:R-:W-:Y:S01]  /*03d0*/  IMAD R17, R3, -0x46, R9 ;  /* 0xffffffba03117824 */ /* 0x000fe200078e0209 */
[----:B------:R-:W-:Y:S01]  /*03e0*/  SHF.R.U32.HI R9, RZ, 0x1f, R14 ;  /* 0x0000001fff097819 */ /* 0x000fe2000001160e */
[----:B------:R-:W-:Y:S01]  /*03f0*/  IMAD R20, R25, -0x46, R21 ;  /* 0xffffffba19147824 */ /* 0x000fe200078e0215 */
[----:B------:R-:W-:Y:S01]  /*0400*/  SHF.R.U32.HI R3, RZ, 0x1f, R6 ;  /* 0x0000001fff037819 */ /* 0x000fe20000011606 */
[----:B------:R-:W-:Y:S01]  /*0410*/  IMAD R12, R12, -0x46, R11 ;  /* 0xffffffba0c0c7824 */ /* 0x000fe200078e020b */
[----:B------:R-:W-:Y:S01]  /*0420*/  LEA.HI.SX32 R9, R14, R9, 0x1a ;  /* 0x000000090e097211 */ /* 0x000fe200078fd2ff */
[----:B------:R-:W-:Y:S01]  /*0430*/  IMAD.HI R4, R27, -0x15f15f15, R26 ;  /* 0xea0ea0eb1b047827 */ /* 0x000fe200078e021a */
[----:B------:R-:W-:-:S02]  /*0440*/  IADD3 R20, R20, -0x3, RZ ;  /* 0xfffffffd14147810 */ /* 0x000fc40007ffe0ff */
[----:B------:R-:W-:Y:S01]  /*0450*/  LEA.HI.SX32 R3, R6, R3, 0x1a ;  /* 0x0000000306037211 */ /* 0x000fe200078fd2ff */
[----:B------:R-:W-:Y:S01]  /*0460*/  IMAD.HI R11, R25, -0x15f15f15, R24 ;  /* 0xea0ea0eb190b7827 */ /* 0x000fe200078e0218 */
[----:B------:R-:W-:Y:S02]  /*0470*/  SHF.R.U32.HI R16, RZ, 0x1f, R4 ;  /* 0x0000001fff107819 */ /* 0x000fe40000011604 */
[----:B------:R-:W-:Y:S01]  /*0480*/  IADD3 R12, R12, -0x3, RZ ;  /* 0xfffffffd0c0c7810 */ /* 0x000fe20007ffe0ff */
[----:B------:R-:W-:Y:S01]  /*0490*/  IMAD R14, R15, -0x46, R13 ;  /* 0xffffffba0f0e7824 */ /* 0x000fe200078e020d */
[----:B------:R-:W-:Y:S01]  /*04a0*/  SHF.R.U32.HI R2, RZ, 0x1f, R11 ;  /* 0x0000001fff027819 */ /* 0x000fe2000001160b */
[----:B------:R-:W-:Y:S01]  /*04b0*/  IMAD R10, R10, -0x46, R23 ;  /* 0xffffffba0a0a7824 */ /* 0x000fe200078e0217 */
[----:B------:R-:W-:Y:S01]  /*04c0*/  LEA.HI.SX32 R23, R4, R16, 0x1a ;  /* 0x0000001004177211 */ /* 0x000fe200078fd2ff */
[----:B------:R-:W-:Y:S01]  /*04d0*/  VIADD R14, R14, 0xfffffffd ;  /* 0xfffffffd0e0e7836 */ /* 0x000fe20000000000 */
[----:B------:R-:W-:Y:S01]  /*04e0*/  LEA.HI.SX32 R11, R11, R2, 0x1a ;  /* 0x000000020b0b7211 */ /* 0x000fe200078fd2ff */
[----:B------:R-:W-:Y:S01]  /*04f0*/  VIADD R8, R8, 0xfffffffd ;  /* 0xfffffffd08087836 */ /* 0x000fe20000000000 */
[----:B------:R-:W-:Y:S01]  /*0500*/  LEA R18, R18, 0xfff, 0xc ;  /* 0x00000fff12127811 */ /* 0x000fe200078e60ff */
[----:B------:R-:W-:-:S02]  /*0510*/  IMAD R19, R5, -0x46, R19 ;  /* 0xffffffba05137824 */ /* 0x000fc400078e0213 */
[----:B------:R-:W-:Y:S01]  /*0520*/  IMAD R9, R9, -0x46, R5 ;  /* 0xffffffba09097824 */ /* 0x000fe200078e0205 */
[----:B------:R-:W-:Y:S01]  /*0530*/  IABS R5, R20 ;  /* 0x0000001400057213 */ /* 0x000fe20000000000 */
[----:B------:R-:W-:Y:S01]  /*0540*/  VIADD R10, R10, 0xfffffffd ;  /* 0xfffffffd0a0a7836 */ /* 0x000fe20000000000 */
[----:B------:R-:W-:Y:S01]  /*0550*/  IABS R2, R8 ;  /* 0x0000000800027213 */ /* 0x000fe20000000000 */
[----:B------:R-:W-:Y:S01]  /*0560*/  IMAD R4, R3, -0x46, R15 ;  /* 0xffffffba03047824 */ /* 0x000fe200078e020f */
[----:B------:R-:W-:Y:S01]  /*0570*/  IABS R3, R14 ;  /* 0x0000000e00037213 */ /* 0x000fe20000000000 */
[----:B------:R-:W-:Y:S01]  /*0580*/  IMAD R6, R27, -0x46, R7 ;  /* 0xffffffba1b067824 */ /* 0x000fe200078e0207 */
[----:B------:R-:W-:Y:S01]  /*0590*/  LEA R7, R0, 0xfff, 0xc ;  /* 0x00000fff00077811 */ /* 0x000fe200078e60ff */
[----:B------:R-:W-:Y:S01]  /*05a0*/  VIADD R5, R5, 0xffffffc1 ;  /* 0xffffffc105057836 */ /* 0x000fe20000000000 */
[----:B------:R-:W-:Y:S01]  /*05b0*/  IABS R0, R10 ;  /* 0x0000000a00007213 */ /* 0x000fe20000000000 */
[----:B------:R-:W-:Y:S01]  /*05c0*/  VIADD R3, R3, 0xffffffc1 ;  /* 0xffffffc103037836 */ /* 0x000fe20000000000 */
[----:B------:R-:W-:Y:S01]  /*05d0*/  IADD3 R9, R9, -0x3, RZ ;  /* 0xfffffffd09097810 */ /* 0x000fe20007ffe0ff */
[----:B------:R-:W-:Y:S01]  /*05e0*/  VIADD R2, R2, 0xffffffc1 ;  /* 0xffffffc102027836 */ /* 0x000fe20000000000 */
[----:B------:R-:W-:Y:S01]  /*05f0*/  IADD3 R0, R0, -0x3f, RZ ;  /* 0xffffffc100007810 */ /* 0x000fe20007ffe0ff */
[----:B------:R-:W-:Y:S01]  /*0600*/  VIADD R19, R19, 0xfffffffd ;  /* 0xfffffffd13137836 */ /* 0x000fe20000000000 */
[----:B------:R-:W-:Y:S01]  /*0610*/  IABS R5, R5 ;  /* 0x0000000500057213 */ /* 0x000fe20000000000 */
[----:B------:R-:W-:Y:S01]  /*0620*/  VIADD R6, R6, 0xfffffffd ;  /* 0xfffffffd06067836 */ /* 0x000fe20000000000 */
[----:B------:R-:W-:Y:S01]  /*0630*/  IABS R0, R0 ;  /* 0x0000000000007213 */ /* 0x000fe20000000000 */
[----:B------:R-:W-:Y:S01]  /*0640*/  VIADD R17, R17, 0xfffffffd ;  /* 0xfffffffd11117836 */ /* 0x000fe20000000000 */
[----:B------:R-:W-:Y:S01]  /*0650*/  IABS R8, R3 ;  /* 0x0000000300087213 */ /* 0x000fe20000000000 */
[----:B------:R-:W-:Y:S01]  /*0660*/  IMAD R23, R23, -0x46, R27 ;  /* 0xffffffba17177824 */ /* 0x000fe200078e021b */
[----:B------:R-:W-:Y:S01]  /*0670*/  IABS R10, R2 ;  /* 0x00000002000a7213 */ /* 0x000fe20000000000 */
[----:B------:R-:W-:Y:S01]  /*0680*/  IMAD R11, R11, -0x46, R25 ;  /* 0xffffffba0b0b7824 */ /* 0x000fe200078e0219 */
[----:B------:R-:W-:Y:S01]  /*0690*/  MOV R2, R5 ;  /* 0x0000000500027202 */ /* 0x000fe20000000f00 */
[C---:B------:R-:W-:Y:S01]  /*06a0*/  IMAD.IADD R5, R7.reuse, 0x1, -R0 ;  /* 0x0000000107057824 */ /* 0x040fe200078e0a00 */
[----:B------:R-:W-:Y:S01]  /*06b0*/  IABS R19, R19 ;  /* 0x0000001300137213 */ /* 0x000fe20000000000 */
[C---:B------:R-:W-:Y:S01]  /*06c0*/  IMAD.IADD R8, R7.reuse, 0x1, -R8 ;  /* 0x0000000107087824 */ /* 0x040fe200078e0a08 */
[----:B------:R-:W-:Y:S01]  /*06d0*/  IADD3 R0, R7, -R2, RZ ;  /* 0x8000000207007210 */ /* 0x000fe20007ffe0ff */
[----:B------:R-:W-:Y:S01]  /*06e0*/  IMAD.IADD R7, R7, 0x1, -R10 ;  /* 0x0000000107077824 */ /* 0x000fe200078e0a0a */
[----:B------:R-:W-:Y:S01]  /*06f0*/  IABS R10, R12 ;  /* 0x0000000c000a7213 */ /* 0x000fe20000000000 */
[----:B------:R-:W-:Y:S01]  /*0700*/  VIADD R23, R23, 0xfffffffd ;  /* 0xfffffffd17177836 */ /* 0x000fe20000000000 */
[----:B------:R-:W-:Y:S01]  /*0710*/  IABS R15, R6 ;  /* 0x00000006000f7213 */ /* 0x000fe20000000000 */
[----:B------:R-:W-:Y:S01]  /*0720*/  VIADD R11, R11, 0xfffffffd ;  /* 0xfffffffd0b0b7836 */ /* 0x000fe20000000000 */
[----:B------:R-:W-:Y:S01]  /*0730*/  IABS R14, R17 ;  /* 0x00000011000e7213 */ /* 0x000fe20000000000 */
[----:B------:R-:W-:Y:S01]  /*0740*/  IMAD.MOV.U32 R6, RZ, RZ, R10 ;  /* 0x000000ffff067224 */ /* 0x000fe200078e000a */
[----:B------:R-:W-:Y:S01]  /*0750*/  MOV R12, R19 ;  /* 0x00000013000c7202 */ /* 0x000fe20000000f00 */
[----:B------:R-:W-:Y:S01]  /*0760*/  VIADD R10, R4, 0xfffffffd ;  /* 0xfffffffd040a7836 */ /* 0x000fe20000000000 */
[----:B------:R-:W-:Y:S01]  /*0770*/  IABS R23, R23 ;  /* 0x0000001700177213 */ /* 0x000fe20000000000 */
[----:B------:R-:W-:Y:S01]  /*0780*/  VIADD R4, R6, 0xffffffc1 ;  /* 0xffffffc106047836 */ /* 0x000fe20000000000 */
[----:B------:R-:W-:Y:S01]  /*0790*/  IADD3 R12, R12, -0x3f, RZ ;  /* 0xffffffc10c0c7810 */ /* 0x000fe20007ffe0ff */
[----:B------:R-:W-:Y:S01]  /*07a0*/  VIADD R6, R14, 0xffffffc1 ;  /* 0xffffffc10e067836 */ /* 0x000fe20000000000 */
[----:B------:R-:W-:Y:S01]  /*07b0*/  IADD3 R14, R15, -0x3f, RZ ;  /* 0xffffffc10f0e7810 */ /* 0x000fe20007ffe0ff */
[----:B------:R-:W1:Y:S01]  /*07c0*/  LDC.64 R2, c[0x0][0x210] ;  /* 0x00008400ff027b82 */ /* 0x000e620000000a00 */
[----:B------:R-:W-:-:S02]  /*07d0*/  IABS R15, R12 ;  /* 0x0000000c000f7213 */ /* 0x000fc40000000000 */
[----:B------:R-:W-:Y:S02]  /*07e0*/  IABS R4, R4 ;  /* 0x0000000400047213 */ /* 0x000fe40000000000 */
[----:B------:R-:W-:Y:S02]  /*07f0*/  IABS R10, R10 ;  /* 0x0000000a000a7213 */ /* 0x000fe40000000000 */
[----:B------:R-:W-:Y:S02]  /*0800*/  IABS R17, R14 ;  /* 0x0000000e00117213 */ /* 0x000fe40000000000 */
[----:B------:R-:W-:Y:S01]  /*0810*/  IABS R6, R6 ;  /* 0x0000000600067213 */ /* 0x000fe20000000000 */
[----:B------:R-:W-:Y:S01]  /*0820*/  VIADD R10, R10, 0xffffffc1 ;  /* 0xffffffc10a0a7836 */ /* 0x000fe20000000000 */
[----:B------:R-:W-:Y:S02]  /*0830*/  IABS R14, R9 ;  /* 0x00000009000e7213 */ /* 0x000fe40000000000 */
[----:B------:R-:W-:Y:S01]  /*0840*/  MOV R9, R15 ;  /* 0x0000000f00097202 */ /* 0x000fe20000000f00 */
[----:B------:R-:W-:Y:S01]  /*0850*/  IMAD.MOV.U32 R15, RZ, RZ, R4 ;  /* 0x000000ffff0f7224 */ /* 0x000fe200078e0004 */
[----:B------:R-:W-:-:S02]  /*0860*/  IABS R12, R11 ;  /* 0x0000000b000c7213 */ /* 0x000fc40000000000 */
[----:B------:R-:W-:Y:S02]  /*0870*/  MOV R11, R6 ;  /* 0x00000006000b7202 */ /* 0x000fe40000000f00 */
[----:B------:R-:W-:Y:S01]  /*0880*/  IADD3 R6, R18, -R9, RZ ;  /* 0x8000000912067210 */ /* 0x000fe20007ffe0ff */
[C---:B------:R-:W-:Y:S01]  /*0890*/  IMAD.IADD R9, R18.reuse, 0x1, -R15 ;  /* 0x0000000112097824 */ /* 0x040fe200078e0a0f */
[----:B------:R-:W-:Y:S01]  /*08a0*/  IADD3 R4, R18, -R17, RZ ;  /* 0x8000001112047210 */ /* 0x000fe20007ffe0ff */
[----:B------:R-:W-:Y:S01]  /*08b0*/  IMAD.MOV.U32 R15, RZ, RZ, R23 ;  /* 0x000000ffff0f7224 */ /* 0x000fe200078e0017 */
[----:B------:R-:W-:Y:S01]  /*08c0*/  IABS R23, R10 ;  /* 0x0000000a00177213 */ /* 0x000fe20000000000 */
[----:B------:R-:W-:Y:S01]  /*08d0*/  IMAD.IADD R17, R18, 0x1, -R11 ;  /* 0x0000000112117824 */ /* 0x000fe200078e0a0b */
[----:B------:R-:W-:Y:S01]  /*08e0*/  IADD3 R10, R12, -0x3f, RZ ;  /* 0xffffffc10c0a7810 */ /* 0x000fe20007ffe0ff */
[----:B------:R-:W-:Y:S01]  /*08f0*/  VIADD R12, R14, 0xffffffc1 ;  /* 0xffffffc10e0c7836 */ /* 0x000fe20000000000 */
[----:B------:R-:W-:Y:S01]  /*0900*/  IADD3 R14, R15, -0x3f, RZ ;  /* 0xffffffc10f0e7810 */ /* 0x000fe20007ffe0ff */
[C---:B------:R-:W-:Y:S01]  /*0910*/  IMAD R21, R23.reuse, -0x40, R8 ;  /* 0xffffffc017157824 */ /* 0x040fe200078e0208 */
[----:B------:R-:W-:Y:S01]  /*0920*/  IABS R27, R10 ;  /* 0x0000000a001b7213 */ /* 0x000fe20000000000 */
[----:B------:R-:W-:Y:S01]  /*0930*/  IMAD R23, R23, -0x40, R5 ;  /* 0xffffffc017177824 */ /* 0x000fe200078e0205 */
[----:B------:R-:W-:Y:S01]  /*0940*/  IABS R14, R14 ;  /* 0x0000000e000e7213 */ /* 0x000fe20000000000 */
[----:B-1----:R-:W-:Y:S01]  /*0950*/  IMAD.WIDE R20, R21, 0x4, R2 ;  /* 0x0000000415147825 */ /* 0x002fe200078e0202 */
[----:B------:R-:W-:-:S02]  /*0960*/  IABS R19, R12 ;  /* 0x0000000c00137213 */ /* 0x000fc40000000000 */
[----:B------:R-:W-:Y:S01]  /*0970*/  MOV R5, R14 ;  /* 0x0000000e00057202 */ /* 0x000fe20000000f00 */
[C---:B------:R-:W-:Y:S02]  /*0980*/  IMAD R25, R27.reuse, -0x40, R0 ;  /* 0xffffffc01b197824 */ /* 0x040fe400078e0200 */
[----:B------:R-:W-:Y:S02]  /*0990*/  IMAD R27, R27, -0x40, R7 ;  /* 0xffffffc01b1b7824 */ /* 0x000fe400078e0207 */
[----:B------:R-:W-:Y:S01]  /*09a0*/  IMAD R11, R19, -0x40, R6 ;  /* 0xffffffc0130b7824 */ /* 0x000fe200078e0206 */
[----:B------:R-:W-:Y:S01]  /*09b0*/  CS2R R6, SRZ ;  /* 0x0000000000067805 */ /* 0x000fe2000001ff00 */
[C---:B------:R-:W-:Y:S02]  /*09c0*/  IMAD R15, R5.reuse, -0x40, R4 ;  /* 0xffffffc0050f7824 */ /* 0x040fe400078e0204 */
[----:B------:R-:W-:Y:S01]  /*09d0*/  IMAD R17, R5, -0x40, R17 ;  /* 0xffffffc005117824 */ /* 0x000fe200078e0211 */
[----:B------:R-:W-:Y:S01]  /*09e0*/  CS2R R4, SRZ ;  /* 0x0000000000047805 */ /* 0x000fe2000001ff00 */
[----:B------:R-:W-:-:S04]  /*09f0*/  IMAD.WIDE R22, R23, 0x4, R2 ;  /* 0x0000000417167825 */ /* 0x000fc800078e0202 */
[--C-:B------:R-:W-:Y:S01]  /*0a00*/  IMAD.WIDE R24, R25, 0x4, R2.reuse ;  /* 0x0000000419187825 */ /* 0x100fe200078e0202 */
[----:B------:R1:W2:Y:S03]  /*0a10*/  @!P0 LDG.E.EL R4, desc[UR4][R20.64] ;  /* 0x0000000414048981 */ /* 0x0002a6000c2e1900 */
[----:B------:R-:W-:Y:S01]  /*0a20*/  IMAD.WIDE R26, R27, 0x4, R2 ;  /* 0x000000041b1a7825 */ /* 0x000fe200078e0202 */
[----:B------:R-:W2:Y:S03]  /*0a30*/  @!P0 LDG.E.EL R5, desc[UR4][R22.64] ;  /* 0x0000000416058981 */ /* 0x000ea6000c2e1900 */
[----:B------:R-:W-:Y:S01]  /*0a40*/  IMAD R19, R19, -0x40, R9 ;  /* 0xffffffc013137824 */ /* 0x000fe200078e0209 */
[----:B------:R-:W2:Y:S01]  /*0a50*/  @!P0 LDG.E.EL R6, desc[UR4][R24.64] ;  /* 0x0000000418068981 */ /* 0x000ea2000c2e1900 */
[--C-:B------:R-:W-:Y:S01]  /*0a60*/  IMAD.WIDE R8, R11, 0x4, R2.reuse ;  /* 0x000000040b087825 */ /* 0x100fe200078e0202 */
[----:B-1----:R-:W1:Y:S02]  /*0a70*/  LDC.64 R20, c[0x0][0x218] ;  /* 0x00008600ff147b82 */ /* 0x002e640000000a00 */
[----:B------:R-:W2:Y:S01]  /*0a80*/  @!P0 LDG.E.EL R7, desc[UR4][R26.64] ;  /* 0x000000041a078981 */ /* 0x000ea2000c2e1900 */
[----:B------:R-:W-:Y:S01]  /*0a90*/  IMAD.WIDE R10, R19, 0x4, R2 ;  /* 0x00000004130a7825 */ /* 0x000fe200078e0202 */
[----:B------:R-:W-:-:S03]  /*0aa0*/  CS2R R18, SRZ ;  /* 0x0000000000127805 */ /* 0x000fc6000001ff00 */
[----:B------:R-:W-:-:S04]  /*0ab0*/  IMAD.WIDE R14, R15, 0x4, R2 ;  /* 0x000000040f0e7825 */ /* 0x000fc800078e0202 */
[----:B------:R-:W-:Y:S01]  /*0ac0*/  IMAD.WIDE R2, R17, 0x4, R2 ;  /* 0x0000000411027825 */ /* 0x000fe200078e0202 */
[----:B------:R-:W-:Y:S01]  /*0ad0*/  CS2R R16, SRZ ;  /* 0x0000000000107805 */ /* 0x000fe2000001ff00 */
[----:B------:R3:W5:Y:S04]  /*0ae0*/  @!P1 LDG.E.EL R18, desc[UR4][R14.64] ;  /* 0x000000040e129981 */ /* 0x000768000c2e1900 */
[----:B------:R3:W5:Y:S04]  /*0af0*/  @!P1 LDG.E.EL R19, desc[UR4][R2.64] ;  /* 0x0000000402139981 */ /* 0x000768000c2e1900 */
[----:B------:R3:W5:Y:S01]  /*0b00*/  @!P1 LDG.E.EL R16, desc[UR4][R8.64] ;  /* 0x0000000408109981 */ /* 0x000762000c2e1900 */
[----:B-1----:R-:W-:-:S03]  /*0b10*/  IMAD.WIDE R12, R13, 0x4, R20 ;  /* 0x000000040d0c7825 */ /* 0x002fc600078e0214 */
[----:B------:R3:W5:Y:S04]  /*0b20*/  @!P1 LDG.E.EL R17, desc[UR4][R10.64] ;  /* 0x000000040a119981 */ /* 0x000768000c2e1900 */
[----:B--2---:R3:W-:Y:S01]  /*0b30*/  @!P0 STG.E.128 desc[UR4][R12.64], R4 ;  /* 0x000000040c008986 */ /* 0x0047e2000c101d04 */
[----:B------:R-:W-:Y:S05]  /*0b40*/  @P1 EXIT ;  /* 0x000000000000194d */ /* 0x000fea0003800000 */
[----:B-----5:R-:W-:Y:S01]  /*0b50*/  STG.E.128 desc[UR4][R12.64+0x800], R16 ;  /* 0x000800100c007986 */ /* 0x020fe2000c101d04 */
[----:B------:R-:W-:Y:S05]  /*0b60*/  EXIT ;  /* 0x000000000000794d */ /* 0x000fea0003800000 */
.L_x_0:
[----:B------:R-:W-:-:S00]  /*0b70*/  BRA `(.L_x_0) ;  /* 0xfffffffc00fc7947 */ /* 0x000fc0000383ffff */
[----:B------:R-:W-:-:S00]  /*0b80*/  NOP ;  /* 0x0000000000007918 */ /* 0x000fc00000000000 */
[----:B------:R-:W-:-:S00]  /*0b90*/  NOP ;  /* 0x0000000000007918 */ /* 0x000fc00000000000 */
[----:B------:R-:W-:-:S00]  /*0ba0*/  NOP ;  /* 0x0000000000007918 */ /* 0x000fc00000000000 */
[----:B------:R-:W-:-:S00]  /*0bb0*/  NOP ;  /* 0x0000000000007918 */ /* 0x000fc00000000000 */
[----:B------:R-:W-:-:S00]  /*0bc0*/  NOP ;  /* 0x0000000000007918 */ /* 0x000fc00000000000 */
[----:B------:R-:W-:-:S00]  /*0bd0*/  NOP ;  /* 0x0000000000007918 */ /* 0x000fc00000000000 */
[----:B------:R-:W-:-:S00]  /*0be0*/  NOP ;  /* 0x0000000000007918 */ /* 0x000fc00000000000 */
[----:B------:R-:W-:-:S00]  /*0bf0*/  NOP ;  /* 0x0000000000007918 */ /* 0x000fc00000000000 */
.L_x_1:


//--------------------- .nv.constant0.triton_poi_fused_reflection_pad2d_0 --------------------------
	.section	.nv.constant0.triton_poi_fused_reflection_pad2d_0,"a",@progbits
	.sectionflags	@""
	.align	4
.nv.constant0.triton_poi_fused_reflection_pad2d_0:
	.zero		548
